	.headerflags	@"EF_CUDA_TEXMODE_UNIFIED EF_CUDA_64BIT_ADDRESS EF_CUDA_ACCELERATORS EF_CUDA_SM90 EF_CUDA_VIRTUAL_SM(EF_CUDA_SM90)"
	.elftype	@"ET_EXEC"


//--------------------- .nv.info                  --------------------------
	.section	.nv.info,"",@"SHT_CUDA_INFO"
	.align	4


	//----- nvinfo : EIATTR_REGCOUNT
	.align		4
        /*0000*/ 	.byte	0x04, 0x2f
        /*0002*/ 	.short	(.L_1 - .L_0)
	.align		4
.L_0:
        /*0004*/ 	.word	index@(triton_poi_fused_avg_pool2d_22)
        /*0008*/ 	.word	0x0000001d


	//----- nvinfo : EIATTR_MIN_STACK_SIZE
	.align		4
.L_1:
        /*000c*/ 	.byte	0x04, 0x12
        /*000e*/ 	.short	(.L_3 - .L_2)
	.align		4
.L_2:
        /*0010*/ 	.word	index@(triton_poi_fused_avg_pool2d_22)
        /*0014*/ 	.word	0x00000000


	//----- nvinfo : EIATTR_FRAME_SIZE
	.align		4
.L_3:
        /*0018*/ 	.byte	0x04, 0x11
        /*001a*/ 	.short	(.L_5 - .L_4)
	.align		4
.L_4:
        /*001c*/ 	.word	index@(triton_poi_fused_avg_pool2d_22)
        /*0020*/ 	.word	0x00000000


	//----- nvinfo : EIATTR_MIN_STACK_SIZE
	.align		4
.L_5:
        /*0024*/ 	.byte	0x04, 0x12
        /*0026*/ 	.short	(.L_7 - .L_6)
	.align		4
.L_6:
        /*0028*/ 	.word	index@(triton_poi_fused_avg_pool2d_22)
        /*002c*/ 	.word	0x00000000
.L_7:


//--------------------- .nv.info.triton_poi_fused_avg_pool2d_22 --------------------------
	.section	.nv.info.triton_poi_fused_avg_pool2d_22,"",@"SHT_CUDA_INFO"
	.sectionflags	@""
	.align	4


	//----- nvinfo : EIATTR_CUDA_API_VERSION
	.align		4
        /*0000*/ 	.byte	0x04, 0x37
        /*0002*/ 	.short	(.L_9 - .L_8)
.L_8:
        /*0004*/ 	.word	0x0000007c


	//----- nvinfo : EIATTR_KPARAM_INFO
	.align		4
.L_9:
        /*0008*/ 	.byte	0x04, 0x17
        /*000a*/ 	.short	(.L_11 - .L_10)
.L_10:
        /*000c*/ 	.word	0x00000000
        /*0010*/ 	.short	0x0002
        /*0012*/ 	.short	0x0010
        /*0014*/ 	.byte	0x00, 0xf0, 0x11, 0x00


	//----- nvinfo : EIATTR_KPARAM_INFO
	.align		4
.L_11:
        /*0018*/ 	.byte	0x04, 0x17
        /*001a*/ 	.short	(.L_13 - .L_12)
.L_12:
        /*001c*/ 	.word	0x00000000
        /*0020*/ 	.short	0x0001
        /*0022*/ 	.short	0x0008
        /*0024*/ 	.byte	0x00, 0xf4, 0x21, 0x00


	//----- nvinfo : EIATTR_KPARAM_INFO
	.align		4
.L_13:
        /*0028*/ 	.byte	0x04, 0x17
        /*002a*/ 	.short	(.L_15 - .L_14)
.L_14:
        /*002c*/ 	.word	0x00000000
        /*0030*/ 	.short	0x0000
        /*0032*/ 	.short	0x0000
        /*0034*/ 	.byte	0x00, 0xf4, 0x21, 0x00


	//----- nvinfo : EIATTR_SPARSE_MMA_MASK
	.align		4
.L_15:
        /*0038*/ 	.byte	0x03, 0x50
        /*003a*/ 	.short	0x0000


	//----- nvinfo : EIATTR_MAXREG_COUNT
	.align		4
        /*003c*/ 	.byte	0x03, 0x1b
        /*003e*/ 	.short	0x00ff


	//----- nvinfo : EIATTR_EXIT_INSTR_OFFSETS
	.align		4
        /*0040*/ 	.byte	0x04, 0x1c
        /*0042*/ 	.short	(.L_17 - .L_16)


	//   ....[0]....
.L_16:
        /*0044*/ 	.word	0x000005e0


	//   ....[1]....
        /*0048*/ 	.word	0x00000620


	//----- nvinfo : EIATTR_REQNTID
	.align		4
.L_17:
        /*004c*/ 	.byte	0x04, 0x10
        /*004e*/ 	.short	(.L_19 - .L_18)
.L_18:
        /*0050*/ 	.word	0x00000080
        /*0054*/ 	.word	0x00000001
        /*0058*/ 	.word	0x00000001


	//----- nvinfo : EIATTR_CBANK_PARAM_SIZE
	.align		4
.L_19:
        /*005c*/ 	.byte	0x03, 0x19
        /*005e*/ 	.short	0x0014


	//----- nvinfo : EIATTR_PARAM_CBANK
	.align		4
        /*0060*/ 	.byte	0x04, 0x0a
        /*0062*/ 	.short	(.L_21 - .L_20)
	.align		4
.L_20:
        /*0064*/ 	.word	index@(.nv.constant0.triton_poi_fused_avg_pool2d_22)
        /*0068*/ 	.short	0x0210
        /*006a*/ 	.short	0x0014


	//----- nvinfo : EIATTR_SW_WAR
	.align		4
.L_21:
        /*006c*/ 	.byte	0x04, 0x36
        /*006e*/ 	.short	(.L_23 - .L_22)
.L_22:
        /*0070*/ 	.word	0x00000008
.L_23:


//--------------------- .nv.callgraph             --------------------------
	.section	.nv.callgraph,"",@"SHT_CUDA_CALLGRAPH"
	.align	4
	.sectionentsize	8
	.align		4
        /*0000*/ 	.word	0x00000000
	.align		4
        /*0004*/ 	.word	0xffffffff
	.align		4
        /*0008*/ 	.word	0x00000000
	.align		4
        /*000c*/ 	.word	0xfffffffe
	.align		4
        /*0010*/ 	.word	0x00000000
	.align		4
        /*0014*/ 	.word	0xfffffffd
	.align		4
        /*0018*/ 	.word	0x00000000
	.align		4
        /*001c*/ 	.word	0xfffffffc


//--------------------- .text.triton_poi_fused_avg_pool2d_22 --------------------------
	.section	.text.triton_poi_fused_avg_pool2d_22,"ax",@progbits
	.align	128
        .global         triton_poi_fused_avg_pool2d_22
        .type           triton_poi_fused_avg_pool2d_22,@function
        .size           triton_poi_fused_avg_pool2d_22,(.L_x_1 - triton_poi_fused_avg_pool2d_22)
        .other          triton_poi_fused_avg_pool2d_22,@"STO_CUDA_ENTRY STV_DEFAULT"
triton_poi_fused_avg_pool2d_22:
.text.triton_poi_fused_avg_pool2d_22:
[----:B------:R-:W0:Y:S02]  /*0000*/  LDC R1, c[0x0][0x28] ;  /* 0x00000a00ff017b82 */ /* 0x000e240000000800 */
[----:B------:R-:W1:Y:S01]  /*0010*/  S2R R0, SR_TID.X ;  /* 0x0000000000007919 */ /* 0x000e620000002100 */
[----:B------:R-:W2:Y:S01]  /*0020*/  LDC.64 R2, c[0x0][0x210] ;  /* 0x00008400ff027b82 */ /* 0x000ea20000000a00 */
[----:B------:R-:W-:Y:S01]  /*0030*/  ULDC.64 UR4, c[0x0][0x208] ;  /* 0x0000820000047ab9 */ /* 0x000fe20000000a00 */
[----:B------:R-:W-:Y:S01]  /*0040*/  MOV R6, RZ ;  /* 0x000000ff00067202 */ /* 0x000fe20000000f00 */
[----:B------:R-:W3:Y:S01]  /*0050*/  S2R R7, SR_CTAID.X ;  /* 0x0000000000077919 */ /* 0x000ee20000002500 */
[----:B------:R-:W-:Y:S02]  /*0060*/  CS2R R10, SRZ ;  /* 0x00000000000a7805 */ /* 0x000fe4000001ff00 */
[----:B------:R-:W-:Y:S02]  /*0070*/  CS2R R8, SRZ ;  /* 0x0000000000087805 */ /* 0x000fe4000001ff00 */
[----:B-1----:R-:W-:-:S04]  /*0080*/  SHF.L.U32 R0, R0, 0x1, RZ ;  /* 0x0000000100007819 */ /* 0x002fc800000006ff */
[----:B------:R-:W-:-:S04]  /*0090*/  LOP3.LUT R0, R0, 0xfe, RZ, 0xc0, !PT ;  /* 0x000000fe00007812 */ /* 0x000fc800078ec0ff */
[----:B---3--:R-:W-:Y:S01]  /*00a0*/  LEA R7, R7, R0, 0x8 ;  /* 0x0000000007077211 */ /* 0x008fe200078e40ff */
[----:B------:R-:W-:-:S03]  /*00b0*/  HFMA2.MMA R0, -RZ, RZ, 0, 0 ;  /* 0x00000000ff007435 */ /* 0x000fc600000001ff */
[C---:B------:R-:W-:Y:S02]  /*00c0*/  ISETP.GE.AND P0, PT, R7.reuse, 0x200, PT ;  /* 0x000002000700780c */ /* 0x040fe40003f06270 */
[----:B------:R-:W-:-:S05]  /*00d0*/  SHF.L.U32 R5, R7, 0x4, RZ ;  /* 0x0000000407057819 */ /* 0x000fca00000006ff */
[----:B--2---:R-:W-:Y:S01]  /*00e0*/  IMAD.WIDE R2, R5, 0x4, R2 ;  /* 0x0000000405027825 */ /* 0x004fe200078e0202 */
[----:B------:R-:W-:-:S05]  /*00f0*/  CS2R R4, SRZ ;  /* 0x0000000000047805 */ /* 0x000fca000001ff00 */
[----:B------:R-:W2:Y:S04]  /*0100*/  @!P0 LDG.E.EL R0, desc[UR4][R2.64] ;  /* 0x0000000402008981 */ /* 0x000ea8000c2e1900 */
[----:B------:R-:W2:Y:S01]  /*0110*/  @!P0 LDG.E.EL R5, desc[UR4][R2.64+0x4] ;  /* 0x0000040402058981 */ /* 0x000ea2000c2e1900 */
[----:B------:R-:W-:-:S03]  /*0120*/  CS2R R12, SRZ ;  /* 0x00000000000c7805 */ /* 0x000fc6000001ff00 */
[----:B------:R-:W3:Y:S01]  /*0130*/  @!P0 LDG.E.EL R6, desc[UR4][R2.64+0x8] ;  /* 0x0000080402068981 */ /* 0x000ee2000c2e1900 */
[----:B------:R-:W-:-:S03]  /*0140*/  CS2R R14, SRZ ;  /* 0x00000000000e7805 */ /* 0x000fc6000001ff00 */
[----:B------:R-:W4:Y:S04]  /*0150*/  @!P0 LDG.E.EL R10, desc[UR4][R2.64+0xc] ;  /* 0x00000c04020a8981 */ /* 0x000f28000c2e1900 */
[----:B------:R-:W5:Y:S04]  /*0160*/  @!P0 LDG.E.EL R12, desc[UR4][R2.64+0x10] ;  /* 0x00001004020c8981 */ /* 0x000f68000c2e1900 */
[----:B------:R-:W5:Y:S04]  /*0170*/  @!P0 LDG.E.EL R4, desc[UR4][R2.64+0x40] ;  /* 0x0000400402048981 */ /* 0x000f68000c2e1900 */
[----:B------:R-:W5:Y:S04]  /*0180*/  @!P0 LDG.E.EL R9, desc[UR4][R2.64+0x44] ;  /* 0x0000440402098981 */ /* 0x000f68000c2e1900 */
[----:B------:R-:W5:Y:S04]  /*0190*/  @!P0 LDG.E.EL R14, desc[UR4][R2.64+0x14] ;  /* 0x00001404020e8981 */ /* 0x000f68000c2e1900 */
[----:B------:R-:W5:Y:S04]  /*01a0*/  @!P0 LDG.E.EL R8, desc[UR4][R2.64+0x48] ;  /* 0x0000480402088981 */ /* 0x000f68000c2e1900 */
[----:B------:R-:W5:Y:S04]  /*01b0*/  @!P0 LDG.E.EL R11, desc[UR4][R2.64+0x4c] ;  /* 0x00004c04020b8981 */ /* 0x000f68000c2e1900 */
[----:B------:R-:W5:Y:S01]  /*01c0*/  @!P0 LDG.E.EL R13, desc[UR4][R2.64+0x50] ;  /* 0x00005004020d8981 */ /* 0x000f62000c2e1900 */
[----:B------:R-:W-:-:S02]  /*01d0*/  CS2R R20, SRZ ;  /* 0x0000000000147805 */ /* 0x000fc4000001ff00 */
[----:B------:R-:W-:Y:S01]  /*01e0*/  CS2R R22, SRZ ;  /* 0x0000000000167805 */ /* 0x000fe2000001ff00 */
[----:B------:R-:W-:Y:S01]  /*01f0*/  HFMA2.MMA R24, -RZ, RZ, 0, 0 ;  /* 0x00000000ff187435 */ /* 0x000fe200000001ff */
[----:B------:R-:W-:Y:S02]  /*0200*/  CS2R R18, SRZ ;  /* 0x0000000000127805 */ /* 0x000fe4000001ff00 */
[----:B------:R-:W-:Y:S01]  /*0210*/  CS2R R16, SRZ ;  /* 0x0000000000107805 */ /* 0x000fe2000001ff00 */
[----:B------:R-:W5:Y:S04]  /*0220*/  @!P0 LDG.E.EL R15, desc[UR4][R2.64+0x6c] ;  /* 0x00006c04020f8981 */ /* 0x000f68000c2e1900 */
        /* <DEDUP_REMOVED lines=8> */
[----:B------:R-:W5:Y:S01]  /*02b0*/  @!P0 LDG.E.EL R16, desc[UR4][R2.64+0x2c] ;  /* 0x00002c0402108981 */ /* 0x000f62000c2e1900 */
[----:B--2---:R-:W-:-:S04]  /*02c0*/  FADD R5, R5, R0 ;  /* 0x0000000005057221 */ /* 0x004fc80000000000 */
[----:B---3--:R-:W-:-:S04]  /*02d0*/  FADD R5, R5, R6 ;  /* 0x0000000605057221 */ /* 0x008fc80000000000 */
[----:B----4-:R-:W-:-:S04]  /*02e0*/  FADD R5, R5, R10 ;  /* 0x0000000a05057221 */ /* 0x010fc80000000000 */
[----:B-----5:R-:W-:Y:S01]  /*02f0*/  FADD R5, R5, R12 ;  /* 0x0000000c05057221 */ /* 0x020fe20000000000 */
[----:B------:R-:W-:-:S06]  /*0300*/  MOV R6, RZ ;  /* 0x000000ff00067202 */ /* 0x000fcc0000000f00 */
[----:B------:R-:W2:Y:S01]  /*0310*/  @!P0 LDG.E.EL R6, desc[UR4][R2.64+0x64] ;  /* 0x0000640402068981 */ /* 0x000ea2000c2e1900 */
[----:B------:R-:W-:Y:S01]  /*0320*/  FADD R9, R9, R4 ;  /* 0x0000000409097221 */ /* 0x000fe20000000000 */
[----:B------:R-:W-:Y:S01]  /*0330*/  FADD R25, R5, R14 ;  /* 0x0000000e05197221 */ /* 0x000fe20000000000 */
[----:B------:R-:W-:Y:S02]  /*0340*/  CS2R R4, SRZ ;  /* 0x0000000000047805 */ /* 0x000fe4000001ff00 */
[----:B------:R-:W-:-:S04]  /*0350*/  FADD R8, R9, R8 ;  /* 0x0000000809087221 */ /* 0x000fc80000000000 */
[----:B------:R-:W3:Y:S01]  /*0360*/  @!P0 LDG.E.EL R5, desc[UR4][R2.64+0x60] ;  /* 0x0000600402058981 */ /* 0x000ee2000c2e1900 */
[----:B------:R-:W-:-:S03]  /*0370*/  FADD R8, R8, R11 ;  /* 0x0000000b08087221 */ /* 0x000fc60000000000 */
[----:B------:R-:W4:Y:S01]  /*0380*/  @!P0 LDG.E.EL R4, desc[UR4][R2.64+0x24] ;  /* 0x0000240402048981 */ /* 0x000f22000c2e1900 */
[----:B------:R-:W-:Y:S01]  /*0390*/  HFMA2.MMA R14, -RZ, RZ, 0, 0 ;  /* 0x00000000ff0e7435 */ /* 0x000fe200000001ff */
[----:B------:R-:W-:Y:S01]  /*03a0*/  FADD R26, R8, R13 ;  /* 0x0000000d081a7221 */ /* 0x000fe20000000000 */
[----:B------:R-:W-:Y:S02]  /*03b0*/  CS2R R12, SRZ ;  /* 0x00000000000c7805 */ /* 0x000fe4000001ff00 */
[----:B------:R-:W-:Y:S02]  /*03c0*/  CS2R R10, SRZ ;  /* 0x00000000000a7805 */ /* 0x000fe4000001ff00 */
[----:B------:R-:W-:Y:S02]  /*03d0*/  CS2R R8, SRZ ;  /* 0x0000000000087805 */ /* 0x000fe4000001ff00 */
[----:B------:R-:W5:Y:S04]  /*03e0*/  @!P0 LDG.E.EL R13, desc[UR4][R2.64+0x70] ;  /* 0x00007004020d8981 */ /* 0x000f68000c2e1900 */
[----:B------:R-:W5:Y:S01]  /*03f0*/  @!P0 LDG.E.EL R14, desc[UR4][R2.64+0x30] ;  /* 0x00003004020e8981 */ /* 0x000f62000c2e1900 */
[----:B------:R-:W-:-:S03]  /*0400*/  MOV R0, RZ ;  /* 0x000000ff00007202 */ /* 0x000fc60000000f00 */
[----:B------:R-:W5:Y:S04]  /*0410*/  @!P0 LDG.E.EL R12, desc[UR4][R2.64+0x34] ;  /* 0x00003404020c8981 */ /* 0x000f68000c2e1900 */
[----:B------:R-:W5:Y:S04]  /*0420*/  @!P0 LDG.E.EL R11, desc[UR4][R2.64+0x74] ;  /* 0x00007404020b8981 */ /* 0x000f68000c2e1900 */
[----:B------:R-:W5:Y:S04]  /*0430*/  @!P0 LDG.E.EL R10, desc[UR4][R2.64+0x38] ;  /* 0x00003804020a8981 */ /* 0x000f68000c2e1900 */
[----:B------:R-:W5:Y:S04]  /*0440*/  @!P0 LDG.E.EL R9, desc[UR4][R2.64+0x78] ;  /* 0x0000780402098981 */ /* 0x000f68000c2e1900 */
[----:B------:R-:W5:Y:S04]  /*0450*/  @!P0 LDG.E.EL R8, desc[UR4][R2.64+0x3c] ;  /* 0x00003c0402088981 */ /* 0x000f68000c2e1900 */
[----:B------:R-:W5:Y:S01]  /*0460*/  @!P0 LDG.E.EL R0, desc[UR4][R2.64+0x7c] ;  /* 0x00007c0402008981 */ /* 0x000f62000c2e1900 */
[----:B------:R-:W-:Y:S01]  /*0470*/  FADD R26, R26, R21 ;  /* 0x000000151a1a7221 */ /* 0x000fe20000000000 */
[----:B------:R-:W-:-:S03]  /*0480*/  FADD R25, R25, R22 ;  /* 0x0000001619197221 */ /* 0x000fc60000000000 */
[----:B------:R-:W-:Y:S01]  /*0490*/  FADD R23, R26, R23 ;  /* 0x000000171a177221 */ /* 0x000fe20000000000 */
[----:B------:R-:W-:-:S03]  /*04a0*/  FADD R24, R25, R24 ;  /* 0x0000001819187221 */ /* 0x000fc60000000000 */
[----:B------:R-:W-:Y:S01]  /*04b0*/  FADD R20, R23, R20 ;  /* 0x0000001417147221 */ /* 0x000fe20000000000 */
[----:B------:R-:W-:-:S03]  /*04c0*/  FADD R19, R24, R19 ;  /* 0x0000001318137221 */ /* 0x000fc60000000000 */
[----:B---3--:R-:W-:Y:S01]  /*04d0*/  FADD R21, R20, R5 ;  /* 0x0000000514157221 */ /* 0x008fe20000000000 */
[----:B----4-:R-:W-:-:S03]  /*04e0*/  FADD R19, R19, R4 ;  /* 0x0000000413137221 */ /* 0x010fc60000000000 */
[----:B--2---:R-:W-:Y:S01]  /*04f0*/  FADD R6, R21, R6 ;  /* 0x0000000615067221 */ /* 0x004fe20000000000 */
[----:B------:R-:W1:Y:S01]  /*0500*/  LDC.64 R4, c[0x0][0x218] ;  /* 0x00008600ff047b82 */ /* 0x000e620000000a00 */
[----:B------:R-:W-:Y:S02]  /*0510*/  FADD R19, R19, R18 ;  /* 0x0000001213137221 */ /* 0x000fe40000000000 */
[----:B------:R-:W-:Y:S02]  /*0520*/  FADD R6, R6, R17 ;  /* 0x0000001106067221 */ /* 0x000fe40000000000 */
[----:B------:R-:W-:Y:S02]  /*0530*/  FADD R19, R19, R16 ;  /* 0x0000001013137221 */ /* 0x000fe40000000000 */
[----:B------:R-:W-:Y:S02]  /*0540*/  FADD R6, R6, R15 ;  /* 0x0000000f06067221 */ /* 0x000fe40000000000 */
[----:B-----5:R-:W-:-:S02]  /*0550*/  FADD R19, R19, R14 ;  /* 0x0000000e13137221 */ /* 0x020fc40000000000 */
[----:B------:R-:W-:Y:S02]  /*0560*/  FADD R6, R6, R13 ;  /* 0x0000000d06067221 */ /* 0x000fe40000000000 */
[----:B------:R-:W-:Y:S02]  /*0570*/  FADD R19, R19, R12 ;  /* 0x0000000c13137221 */ /* 0x000fe40000000000 */
[----:B------:R-:W-:Y:S02]  /*0580*/  FADD R6, R6, R11 ;  /* 0x0000000b06067221 */ /* 0x000fe40000000000 */
[----:B------:R-:W-:Y:S02]  /*0590*/  FADD R19, R19, R10 ;  /* 0x0000000a13137221 */ /* 0x000fe40000000000 */
[----:B------:R-:W-:Y:S01]  /*05a0*/  FADD R9, R6, R9 ;  /* 0x0000000906097221 */ /* 0x000fe20000000000 */
[----:B-1----:R-:W-:-:S04]  /*05b0*/  IMAD.WIDE R4, R7, 0x4, R4 ;  /* 0x0000000407047825 */ /* 0x002fc800078e0204 */
[----:B------:R-:W-:Y:S01]  /*05c0*/  FADD R8, R19, R8 ;  /* 0x0000000813087221 */ /* 0x000fe20000000000 */
[----:B------:R-:W-:Y:S01]  /*05d0*/  FADD R0, R9, R0 ;  /* 0x0000000009007221 */ /* 0x000fe20000000000 */
[----:B------:R-:W-:Y:S06]  /*05e0*/  @P0 EXIT ;  /* 0x000000000000094d */ /* 0x000fec0003800000 */
[----:B------:R-:W-:Y:S01]  /*05f0*/  FMUL R8, R8, 0.0625 ;  /* 0x3d80000008087820 */ /* 0x000fe20000400000 */
[----:B------:R-:W-:-:S05]  /*0600*/  FMUL R9, R0, 0.0625 ;  /* 0x3d80000000097820 */ /* 0x000fca0000400000 */
[----:B------:R-:W-:Y:S01]  /*0610*/  STG.E.64 desc[UR4][R4.64], R8 ;  /* 0x0000000804007986 */ /* 0x000fe2000c101b04 */
[----:B------:R-:W-:Y:S05]  /*0620*/  EXIT ;  /* 0x000000000000794d */ /* 0x000fea0003800000 */
.L_x_0:
[----:B------:R-:W-:-:S00]  /*0630*/  BRA `(.L_x_0) ;  /* 0xfffffffc00fc7947 */ /* 0x000fc0000383ffff */
[----:B------:R-:W-:-:S00]  /*0640*/  NOP ;  /* 0x0000000000007918 */ /* 0x000fc00000000000 */
        /* <DEDUP_REMOVED lines=11> */
.L_x_1:


//--------------------- .nv.constant0.triton_poi_fused_avg_pool2d_22 --------------------------
	.section	.nv.constant0.triton_poi_fused_avg_pool2d_22,"a",@progbits
	.sectionflags	@""
	.align	4
.nv.constant0.triton_poi_fused_avg_pool2d_22:
	.zero		548
